//
// Generated by NVIDIA NVVM Compiler
//
// Compiler Build ID: CL-36424714
// Cuda compilation tools, release 13.0, V13.0.88
// Based on NVVM 20.0.0
//

.version 9.0
.target sm_100
.address_size 64

	// .globl	_Z4sortPx

.visible .entry _Z4sortPx(
	.param .u64 .ptr .align 1 _Z4sortPx_param_0
)
{
	.reg .pred 	%p<13>;
	.reg .b32 	%r<5>;
	.reg .b64 	%rd<17>;

	ld.param.u64 	%rd14, [_Z4sortPx_param_0];
	cvta.to.global.u64 	%rd15, %rd14;
	mov.u32 	%r2, %ctaid.x;
	shl.b32 	%r3, %r2, 10;
	mov.u32 	%r4, %tid.x;
	or.b32  	%r1, %r3, %r4;
	bar.sync 	0;
	setp.gt.u32 	%p1, %r1, 1;
	mul.wide.u32 	%rd16, %r1, 16;
	add.s64 	%rd1, %rd15, %rd16;
	@%p1 bra 	$L__BB0_3;
	ld.global.u64 	%rd2, [%rd1];
	ld.global.u64 	%rd3, [%rd1+8];
	setp.le.s64 	%p2, %rd2, %rd3;
	@%p2 bra 	$L__BB0_3;
	st.global.u64 	[%rd1], %rd3;
	st.global.u64 	[%rd1+8], %rd2;
$L__BB0_3:
	setp.gt.u32 	%p3, %r1, 1;
	bar.sync 	0;
	@%p3 bra 	$L__BB0_6;
	ld.global.u64 	%rd4, [%rd1+8];
	ld.global.u64 	%rd5, [%rd1+16];
	setp.le.s64 	%p4, %rd4, %rd5;
	@%p4 bra 	$L__BB0_6;
	st.global.u64 	[%rd1+8], %rd5;
	st.global.u64 	[%rd1+16], %rd4;
$L__BB0_6:
	setp.gt.u32 	%p5, %r1, 1;
	bar.sync 	0;
	@%p5 bra 	$L__BB0_9;
	ld.global.u64 	%rd6, [%rd1];
	ld.global.u64 	%rd7, [%rd1+8];
	setp.le.s64 	%p6, %rd6, %rd7;
	@%p6 bra 	$L__BB0_9;
	st.global.u64 	[%rd1], %rd7;
	st.global.u64 	[%rd1+8], %rd6;
$L__BB0_9:
	setp.gt.u32 	%p7, %r1, 1;
	bar.sync 	0;
	@%p7 bra 	$L__BB0_12;
	ld.global.u64 	%rd8, [%rd1+8];
	ld.global.u64 	%rd9, [%rd1+16];
	setp.le.s64 	%p8, %rd8, %rd9;
	@%p8 bra 	$L__BB0_12;
	st.global.u64 	[%rd1+8], %rd9;
	st.global.u64 	[%rd1+16], %rd8;
$L__BB0_12:
	setp.gt.u32 	%p9, %r1, 1;
	bar.sync 	0;
	@%p9 bra 	$L__BB0_15;
	ld.global.u64 	%rd10, [%rd1];
	ld.global.u64 	%rd11, [%rd1+8];
	setp.le.s64 	%p10, %rd10, %rd11;
	@%p10 bra 	$L__BB0_15;
	st.global.u64 	[%rd1], %rd11;
	st.global.u64 	[%rd1+8], %rd10;
$L__BB0_15:
	setp.gt.u32 	%p11, %r1, 1;
	bar.sync 	0;
	@%p11 bra 	$L__BB0_18;
	ld.global.u64 	%rd12, [%rd1+8];
	ld.global.u64 	%rd13, [%rd1+16];
	setp.le.s64 	%p12, %rd12, %rd13;
	@%p12 bra 	$L__BB0_18;
	st.global.u64 	[%rd1+8], %rd13;
	st.global.u64 	[%rd1+16], %rd12;
$L__BB0_18:
	bar.sync 	0;
	ret;

}


// ===== COMPILED SASS (sm_100) =====

	.target	sm_100

	.elftype	@"ET_EXEC"


//--------------------- .note.nv.tkinfo           --------------------------
	.section	.note.nv.tkinfo,"",@"SHT_NOTE"
	.sectionflags	@"SHF_NOTE_NV_TKINFO"
	.tkinfo
        /*0018*/ 	.word	0x00000002
        /*0030*/ 	.string	""
        /*0030*/ 	.string	"ptxas"
        /*0030*/ 	.string	"Cuda compilation tools, release 13.0, V13.0.88"
        /*0030*/ 	.string	"Build cuda_13.0.r13.0/compiler.36424714_0"
        /*0030*/ 	.string	"-arch sm_100 -m 64 "



//--------------------- .note.nv.cuinfo           --------------------------
	.section	.note.nv.cuinfo,"",@"SHT_NOTE"
	.sectionflags	@"SHF_NOTE_NV_CUINFO"
        /*0018*/ 	.short	0x0002
        /*001a*/ 	.short	0x0064
        /*001c*/ 	.short	0x0082
	.zero		2


//--------------------- .nv.info                  --------------------------
	.section	.nv.info,"",@"SHT_CUDA_INFO"
	.align	4


	//----- nvinfo : EIATTR_REGCOUNT
	.align		4
        /*0000*/ 	.byte	0x04, 0x2f
        /*0002*/ 	.short	(.L_1 - .L_0)
	.align		4
.L_0:
        /*0004*/ 	.word	index@(_Z4sortPx)
        /*0008*/ 	.word	0x0000000a


	//----- nvinfo : EIATTR_FRAME_SIZE
	.align		4
.L_1:
        /*000c*/ 	.byte	0x04, 0x11
        /*000e*/ 	.short	(.L_3 - .L_2)
	.align		4
.L_2:
        /*0010*/ 	.word	index@(_Z4sortPx)
        /*0014*/ 	.word	0x00000000


	//----- nvinfo : EIATTR_MIN_STACK_SIZE
	.align		4
.L_3:
        /*0018*/ 	.byte	0x04, 0x12
        /*001a*/ 	.short	(.L_5 - .L_4)
	.align		4
.L_4:
        /*001c*/ 	.word	index@(_Z4sortPx)
        /*0020*/ 	.word	0x00000000
.L_5:


//--------------------- .nv.compat                --------------------------
	.section	.nv.compat,"",@"SHT_CUDA_COMPAT_INFO"
	.align	4
        /*0000*/ 	.byte	0x02, 0x09, 0x00, 0x00, 0x02, 0x02, 0x01, 0x00, 0x02, 0x05, 0x05, 0x00, 0x03, 0x07, 0x01, 0x01
        /*0010*/ 	.byte	0x02, 0x03, 0x00, 0x00, 0x02, 0x06, 0x01, 0x00, 0x04, 0x0b, 0x08, 0x00, 0x09, 0x00, 0x00, 0x00
        /*0020*/ 	.byte	0x00, 0x00, 0x00, 0x00


//--------------------- .nv.info._Z4sortPx        --------------------------
	.section	.nv.info._Z4sortPx,"",@"SHT_CUDA_INFO"
	.sectionflags	@""
	.align	4


	//----- nvinfo : EIATTR_CUDA_API_VERSION
	.align		4
        /*0000*/ 	.byte	0x04, 0x37
        /*0002*/ 	.short	(.L_7 - .L_6)
.L_6:
        /*0004*/ 	.word	0x00000082


	//----- nvinfo : EIATTR_KPARAM_INFO
	.align		4
.L_7:
        /*0008*/ 	.byte	0x04, 0x17
        /*000a*/ 	.short	(.L_9 - .L_8)
.L_8:
        /*000c*/ 	.word	0x00000000
        /*0010*/ 	.short	0x0000
        /*0012*/ 	.short	0x0000
        /*0014*/ 	.byte	0x00, 0xf5, 0x21, 0x00


	//----- nvinfo : EIATTR_SPARSE_MMA_MASK
	.align		4
.L_9:
        /*0018*/ 	.byte	0x03, 0x50
        /*001a*/ 	.short	0x0000


	//----- nvinfo : EIATTR_MAXREG_COUNT
	.align		4
        /*001c*/ 	.byte	0x03, 0x1b
        /*001e*/ 	.short	0x00ff


	//----- nvinfo : EIATTR_NUM_BARRIERS
	.align		4
        /*0020*/ 	.byte	0x02, 0x4c
        /*0022*/ 	.byte	0x01
	.zero		1


	//----- nvinfo : EIATTR_MERCURY_ISA_VERSION
	.align		4
        /*0024*/ 	.byte	0x03, 0x5f
        /*0026*/ 	.short	0x0101


	//----- nvinfo : EIATTR_VRC_CTA_INIT_COUNT
	.align		4
        /*0028*/ 	.byte	0x02, 0x4a
	.zero		1
	.zero		1


	//----- nvinfo : EIATTR_EXIT_INSTR_OFFSETS
	.align		4
        /*002c*/ 	.byte	0x04, 0x1c
        /*002e*/ 	.short	(.L_11 - .L_10)


	//   ....[0]....
.L_10:
        /*0030*/ 	.word	0x00000460


	//----- nvinfo : EIATTR_CRS_STACK_SIZE
	.align		4
.L_11:
        /*0034*/ 	.byte	0x04, 0x1e
        /*0036*/ 	.short	(.L_13 - .L_12)
.L_12:
        /*0038*/ 	.word	0x00000000


	//----- nvinfo : EIATTR_CBANK_PARAM_SIZE
	.align		4
.L_13:
        /*003c*/ 	.byte	0x03, 0x19
        /*003e*/ 	.short	0x0008


	//----- nvinfo : EIATTR_PARAM_CBANK
	.align		4
        /*0040*/ 	.byte	0x04, 0x0a
        /*0042*/ 	.short	(.L_15 - .L_14)
	.align		4
.L_14:
        /*0044*/ 	.word	index@(.nv.constant0._Z4sortPx)
        /*0048*/ 	.short	0x0380
        /*004a*/ 	.short	0x0008


	//----- nvinfo : EIATTR_SW_WAR
	.align		4
.L_15:
        /*004c*/ 	.byte	0x04, 0x36
        /*004e*/ 	.short	(.L_17 - .L_16)
.L_16:
        /*0050*/ 	.word	0x00000008
.L_17:


//--------------------- .nv.callgraph             --------------------------
	.section	.nv.callgraph,"",@"SHT_CUDA_CALLGRAPH"
	.align	4
	.sectionentsize	8
	.align		4
        /*0000*/ 	.word	0x00000000
	.align		4
        /*0004*/ 	.word	0xffffffff
	.align		4
        /*0008*/ 	.word	0x00000000
	.align		4
        /*000c*/ 	.word	0xfffffffe
	.align		4
        /*0010*/ 	.word	0x00000000
	.align		4
        /*0014*/ 	.word	0xfffffffd
	.align		4
        /*0018*/ 	.word	0x00000000
	.align		4
        /*001c*/ 	.word	0xfffffffc


//--------------------- .text._Z4sortPx           --------------------------
	.section	.text._Z4sortPx,"ax",@progbits
	.align	128
        .global         _Z4sortPx
        .type           _Z4sortPx,@function
        .size           _Z4sortPx,(.L_x_13 - _Z4sortPx)
        .other          _Z4sortPx,@"STO_CUDA_ENTRY STV_DEFAULT"
_Z4sortPx:
.text._Z4sortPx:
[----:B------:R-:W-:Y:S01]  /*0000*/  LDC R1, c[0x0][0x37c] ;  /* 0x0000df00ff017b82 */ /* 0x000fe20000000800 */
[----:B------:R-:W0:Y:S07]  /*0010*/  S2R R5, SR_TID.X ;  /* 0x0000000000057919 */ /* 0x000e2e0000002100 */
[----:B------:R-:W1:Y:S01]  /*0020*/  S2UR UR4, SR_CTAID.X ;  /* 0x00000000000479c3 */ /* 0x000e620000002500 */
[----:B------:R-:W-:Y:S07]  /*0030*/  BSSY.RECONVERGENT B0, `(.L_x_0) ;  /* 0x000000f000007945 */ /* 0x000fee0003800200 */
[----:B------:R-:W-:Y:S08]  /*0040*/  BAR.SYNC.DEFER_BLOCKING 0x0 ;  /* 0x0000000000007b1d */ /* 0x000ff00000010000 */
[----:B------:R-:W2:Y:S01]  /*0050*/  LDC.64 R2, c[0x0][0x380] ;  /* 0x0000e000ff027b82 */ /* 0x000ea20000000a00 */
[----:B-1----:R-:W-:-:S06]  /*0060*/  USHF.L.U32 UR4, UR4, 0xa, URZ ;  /* 0x0000000a04047899 */ /* 0x002fcc00080006ff */
[----:B0-----:R-:W-:-:S04]  /*0070*/  LOP3.LUT R5, R5, UR4, RZ, 0xfc, !PT ;  /* 0x0000000405057c12 */ /* 0x001fc8000f8efcff */
[C---:B------:R-:W-:Y:S01]  /*0080*/  ISETP.GT.U32.AND P1, PT, R5.reuse, 0x1, PT ;  /* 0x000000010500780c */ /* 0x040fe20003f24070 */
[----:B------:R-:W0:Y:S01]  /*0090*/  LDCU.64 UR4, c[0x0][0x358] ;  /* 0x00006b00ff0477ac */ /* 0x000e220008000a00 */
[----:B--2---:R-:W-:-:S11]  /*00a0*/  IMAD.WIDE.U32 R2, R5, 0x10, R2 ;  /* 0x0000001005027825 */ /* 0x004fd600078e0002 */
[----:B0-----:R-:W-:Y:S05]  /*00b0*/  @P1 BRA `(.L_x_1) ;  /* 0x0000000000181947 */ /* 0x001fea0003800000 */
[----:B------:R-:W2:Y:S04]  /*00c0*/  LDG.E.64 R4, desc[UR4][R2.64] ;  /* 0x0000000402047981 */ /* 0x000ea8000c1e1b00 */
[----:B------:R-:W2:Y:S02]  /*00d0*/  LDG.E.64 R6, desc[UR4][R2.64+0x8] ;  /* 0x0000080402067981 */ /* 0x000ea4000c1e1b00 */
[----:B--2---:R-:W-:-:S04]  /*00e0*/  ISETP.GT.U32.AND P0, PT, R4, R6, PT ;  /* 0x000000060400720c */ /* 0x004fc80003f04070 */
[----:B------:R-:W-:-:S13]  /*00f0*/  ISETP.GT.AND.EX P0, PT, R5, R7, PT, P0 ;  /* 0x000000070500720c */ /* 0x000fda0003f04300 */
[----:B------:R0:W-:Y:S04]  /*0100*/  @P0 STG.E.64 desc[UR4][R2.64], R6 ;  /* 0x0000000602000986 */ /* 0x0001e8000c101b04 */
[----:B------:R0:W-:Y:S02]  /*0110*/  @P0 STG.E.64 desc[UR4][R2.64+0x8], R4 ;  /* 0x0000080402000986 */ /* 0x0001e4000c101b04 */
.L_x_1:
[----:B------:R-:W-:Y:S05]  /*0120*/  BSYNC.RECONVERGENT B0 ;  /* 0x0000000000007941 */ /* 0x000fea0003800200 */
.L_x_0:
[----:B------:R-:W-:Y:S06]  /*0130*/  BAR.SYNC.DEFER_BLOCKING 0x0 ;  /* 0x0000000000007b1d */ /* 0x000fec0000010000 */
[----:B------:R-:W-:Y:S04]  /*0140*/  BSSY.RECONVERGENT B0, `(.L_x_2) ;  /* 0x0000008000007945 */ /* 0x000fe80003800200 */
[----:B------:R-:W-:Y:S05]  /*0150*/  @P1 BRA `(.L_x_3) ;  /* 0x0000000000181947 */ /* 0x000fea0003800000 */
[----:B0-----:R-:W2:Y:S04]  /*0160*/  LDG.E.64 R4, desc[UR4][R2.64+0x8] ;  /* 0x0000080402047981 */ /* 0x001ea8000c1e1b00 */
[----:B------:R-:W2:Y:S02]  /*0170*/  LDG.E.64 R6, desc[UR4][R2.64+0x10] ;  /* 0x0000100402067981 */ /* 0x000ea4000c1e1b00 */
[----:B--2---:R-:W-:-:S04]  /*0180*/  ISETP.GT.U32.AND P0, PT, R4, R6, PT ;  /* 0x000000060400720c */ /* 0x004fc80003f04070 */
[----:B------:R-:W-:-:S13]  /*0190*/  ISETP.GT.AND.EX P0, PT, R5, R7, PT, P0 ;  /* 0x000000070500720c */ /* 0x000fda0003f04300 */
[----:B------:R1:W-:Y:S04]  /*01a0*/  @P0 STG.E.64 desc[UR4][R2.64+0x8], R6 ;  /* 0x0000080602000986 */ /* 0x0003e8000c101b04 */
[----:B------:R1:W-:Y:S02]  /*01b0*/  @P0 STG.E.64 desc[UR4][R2.64+0x10], R4 ;  /* 0x0000100402000986 */ /* 0x0003e4000c101b04 */
.L_x_3:
[----:B------:R-:W-:Y:S05]  /*01c0*/  BSYNC.RECONVERGENT B0 ;  /* 0x0000000000007941 */ /* 0x000fea0003800200 */
.L_x_2:
[----:B------:R-:W-:Y:S06]  /*01d0*/  BAR.SYNC.DEFER_BLOCKING 0x0 ;  /* 0x0000000000007b1d */ /* 0x000fec0000010000 */
[----:B------:R-:W-:Y:S04]  /*01e0*/  BSSY.RECONVERGENT B0, `(.L_x_4) ;  /* 0x0000008000007945 */ /* 0x000fe80003800200 */
[----:B------:R-:W-:Y:S05]  /*01f0*/  @P1 BRA `(.L_x_5) ;  /* 0x0000000000181947 */ /* 0x000fea0003800000 */
[----:B01----:R-:W2:Y:S04]  /*0200*/  LDG.E.64 R4, desc[UR4][R2.64] ;  /* 0x0000000402047981 */ /* 0x003ea8000c1e1b00 */
[----:B------:R-:W2:Y:S02]  /*0210*/  LDG.E.64 R6, desc[UR4][R2.64+0x8] ;  /* 0x0000080402067981 */ /* 0x000ea4000c1e1b00 */
[----:B--2---:R-:W-:-:S04]  /*0220*/  ISETP.GT.U32.AND P0, PT, R4, R6, PT ;  /* 0x000000060400720c */ /* 0x004fc80003f04070 */
[----:B------:R-:W-:-:S13]  /*0230*/  ISETP.GT.AND.EX P0, PT, R5, R7, PT, P0 ;  /* 0x000000070500720c */ /* 0x000fda0003f04300 */
[----:B------:R2:W-:Y:S04]  /*0240*/  @P0 STG.E.64 desc[UR4][R2.64], R6 ;  /* 0x0000000602000986 */ /* 0x0005e8000c101b04 */
[----:B------:R2:W-:Y:S02]  /*0250*/  @P0 STG.E.64 desc[UR4][R2.64+0x8], R4 ;  /* 0x0000080402000986 */ /* 0x0005e4000c101b04 */
.L_x_5:
[----:B------:R-:W-:Y:S05]  /*0260*/  BSYNC.RECONVERGENT B0 ;  /* 0x0000000000007941 */ /* 0x000fea0003800200 */
.L_x_4:
[----:B------:R-:W-:Y:S06]  /*0270*/  BAR.SYNC.DEFER_BLOCKING 0x0 ;  /* 0x0000000000007b1d */ /* 0x000fec0000010000 */
[----:B------:R-:W-:Y:S04]  /*0280*/  BSSY.RECONVERGENT B0, `(.L_x_6) ;  /* 0x0000008000007945 */ /* 0x000fe80003800200 */
[----:B------:R-:W-:Y:S05]  /*0290*/  @P1 BRA `(.L_x_7) ;  /* 0x0000000000181947 */ /* 0x000fea0003800000 */
[----:B012---:R-:W2:Y:S04]  /*02a0*/  LDG.E.64 R4, desc[UR4][R2.64+0x8] ;  /* 0x0000080402047981 */ /* 0x007ea8000c1e1b00 */
[----:B------:R-:W2:Y:S02]  /*02b0*/  LDG.E.64 R6, desc[UR4][R2.64+0x10] ;  /* 0x0000100402067981 */ /* 0x000ea4000c1e1b00 */
[----:B--2---:R-:W-:-:S04]  /*02c0*/  ISETP.GT.U32.AND P0, PT, R4, R6, PT ;  /* 0x000000060400720c */ /* 0x004fc80003f04070 */
[----:B------:R-:W-:-:S13]  /*02d0*/  ISETP.GT.AND.EX P0, PT, R5, R7, PT, P0 ;  /* 0x000000070500720c */ /* 0x000fda0003f04300 */
[----:B------:R3:W-:Y:S04]  /*02e0*/  @P0 STG.E.64 desc[UR4][R2.64+0x8], R6 ;  /* 0x0000080602000986 */ /* 0x0007e8000c101b04 */
[----:B------:R3:W-:Y:S02]  /*02f0*/  @P0 STG.E.64 desc[UR4][R2.64+0x10], R4 ;  /* 0x0000100402000986 */ /* 0x0007e4000c101b04 */
.L_x_7:
[----:B------:R-:W-:Y:S05]  /*0300*/  BSYNC.RECONVERGENT B0 ;  /* 0x0000000000007941 */ /* 0x000fea0003800200 */
.L_x_6:
[----:B------:R-:W-:Y:S06]  /*0310*/  BAR.SYNC.DEFER_BLOCKING 0x0 ;  /* 0x0000000000007b1d */ /* 0x000fec0000010000 */
[----:B------:R-:W-:Y:S04]  /*0320*/  BSSY.RECONVERGENT B0, `(.L_x_8) ;  /* 0x0000008000007945 */ /* 0x000fe80003800200 */
[----:B------:R-:W-:Y:S05]  /*0330*/  @P1 BRA `(.L_x_9) ;  /* 0x0000000000181947 */ /* 0x000fea0003800000 */
[----:B0123--:R-:W2:Y:S04]  /*0340*/  LDG.E.64 R4, desc[UR4][R2.64] ;  /* 0x0000000402047981 */ /* 0x00fea8000c1e1b00 */
[----:B------:R-:W2:Y:S02]  /*0350*/  LDG.E.64 R6, desc[UR4][R2.64+0x8] ;  /* 0x0000080402067981 */ /* 0x000ea4000c1e1b00 */
[----:B--2---:R-:W-:-:S04]  /*0360*/  ISETP.GT.U32.AND P0, PT, R4, R6, PT ;  /* 0x000000060400720c */ /* 0x004fc80003f04070 */
[----:B------:R-:W-:-:S13]  /*0370*/  ISETP.GT.AND.EX P0, PT, R5, R7, PT, P0 ;  /* 0x000000070500720c */ /* 0x000fda0003f04300 */
[----:B------:R4:W-:Y:S04]  /*0380*/  @P0 STG.E.64 desc[UR4][R2.64], R6 ;  /* 0x0000000602000986 */ /* 0x0009e8000c101b04 */
[----:B------:R4:W-:Y:S02]  /*0390*/  @P0 STG.E.64 desc[UR4][R2.64+0x8], R4 ;  /* 0x0000080402000986 */ /* 0x0009e4000c101b04 */
.L_x_9:
[----:B------:R-:W-:Y:S05]  /*03a0*/  BSYNC.RECONVERGENT B0 ;  /* 0x0000000000007941 */ /* 0x000fea0003800200 */
.L_x_8:
[----:B------:R-:W-:Y:S06]  /*03b0*/  BAR.SYNC.DEFER_BLOCKING 0x0 ;  /* 0x0000000000007b1d */ /* 0x000fec0000010000 */
[----:B------:R-:W-:Y:S04]  /*03c0*/  BSSY.RECONVERGENT B0, `(.L_x_10) ;  /* 0x0000008000007945 */ /* 0x000fe80003800200 */
[----:B------:R-:W-:Y:S05]  /*03d0*/  @P1 BRA `(.L_x_11) ;  /* 0x0000000000181947 */ /* 0x000fea0003800000 */
[----:B01234-:R-:W2:Y:S04]  /*03e0*/  LDG.E.64 R4, desc[UR4][R2.64+0x8] ;  /* 0x0000080402047981 */ /* 0x01fea8000c1e1b00 */
[----:B------:R-:W2:Y:S02]  /*03f0*/  LDG.E.64 R6, desc[UR4][R2.64+0x10] ;  /* 0x0000100402067981 */ /* 0x000ea4000c1e1b00 */
[----:B--2---:R-:W-:-:S04]  /*0400*/  ISETP.GT.U32.AND P0, PT, R4, R6, PT ;  /* 0x000000060400720c */ /* 0x004fc80003f04070 */
[----:B------:R-:W-:-:S13]  /*0410*/  ISETP.GT.AND.EX P0, PT, R5, R7, PT, P0 ;  /* 0x000000070500720c */ /* 0x000fda0003f04300 */
[----:B------:R0:W-:Y:S04]  /*0420*/  @P0 STG.E.64 desc[UR4][R2.64+0x8], R6 ;  /* 0x0000080602000986 */ /* 0x0001e8000c101b04 */
[----:B------:R0:W-:Y:S02]  /*0430*/  @P0 STG.E.64 desc[UR4][R2.64+0x10], R4 ;  /* 0x0000100402000986 */ /* 0x0001e4000c101b04 */
.L_x_11:
[----:B------:R-:W-:Y:S05]  /*0440*/  BSYNC.RECONVERGENT B0 ;  /* 0x0000000000007941 */ /* 0x000fea0003800200 */
.L_x_10:
[----:B------:R-:W-:Y:S06]  /*0450*/  BAR.SYNC.DEFER_BLOCKING 0x0 ;  /* 0x0000000000007b1d */ /* 0x000fec0000010000 */
[----:B------:R-:W-:Y:S05]  /*0460*/  EXIT ;  /* 0x000000000000794d */ /* 0x000fea0003800000 */
.L_x_12:
[----:B------:R-:W-:-:S00]  /*0470*/  BRA `(.L_x_12) ;  /* 0xfffffffc00fc7947 */ /* 0x000fc0000383ffff */
[----:B------:R-:W-:-:S00]  /*0480*/  NOP ;  /* 0x0000000000007918 */ /* 0x000fc00000000000 */
[----:B------:R-:W-:-:S00]  /*0490*/  NOP ;  /* 0x0000000000007918 */ /* 0x000fc00000000000 */
[----:B------:R-:W-:-:S00]  /*04a0*/  NOP ;  /* 0x0000000000007918 */ /* 0x000fc00000000000 */
[----:B------:R-:W-:-:S00]  /*04b0*/  NOP ;  /* 0x0000000000007918 */ /* 0x000fc00000000000 */
[----:B------:R-:W-:-:S00]  /*04c0*/  NOP ;  /* 0x0000000000007918 */ /* 0x000fc00000000000 */
[----:B------:R-:W-:-:S00]  /*04d0*/  NOP ;  /* 0x0000000000007918 */ /* 0x000fc00000000000 */
[----:B------:R-:W-:-:S00]  /*04e0*/  NOP ;  /* 0x0000000000007918 */ /* 0x000fc00000000000 */
[----:B------:R-:W-:-:S00]  /*04f0*/  NOP ;  /* 0x0000000000007918 */ /* 0x000fc00000000000 */
.L_x_13:


//--------------------- .nv.shared.reserved.0     --------------------------
	.section	.nv.shared.reserved.0,"aw",@nobits
	.weak		__nv_reservedSMEM_offset_0_alias
	.size		__nv_reservedSMEM_offset_0_alias, 0, 64
	.other		__nv_reservedSMEM_offset_0_alias,@"STO_CUDA_RESERVED_SHARED STV_DEFAULT"
__nv_reservedSMEM_offset_0_alias:
	.zero		0
	.zero		64


//--------------------- .nv.constant0._Z4sortPx   --------------------------
	.section	.nv.constant0._Z4sortPx,"a",@progbits
	.sectionflags	@""
	.align	4
.nv.constant0._Z4sortPx:
	.zero		904


//--------------------- SYMBOLS --------------------------

	.type		.nv.reservedSmem.offset0,@object
	.size		.nv.reservedSmem.offset0,0x4
